	.headerflags	@"EF_CUDA_TEXMODE_UNIFIED EF_CUDA_64BIT_ADDRESS EF_CUDA_ACCELERATORS EF_CUDA_SM90 EF_CUDA_VIRTUAL_SM(EF_CUDA_SM90)"
	.elftype	@"ET_EXEC"


//--------------------- .nv.info                  --------------------------
	.section	.nv.info,"",@"SHT_CUDA_INFO"
	.align	4


	//----- nvinfo : EIATTR_REGCOUNT
	.align		4
        /*0000*/ 	.byte	0x04, 0x2f
        /*0002*/ 	.short	(.L_3 - .L_2)
	.align		4
.L_2:
        /*0004*/ 	.word	index@(triton_poi_fused__native_batch_norm_legit_no_training_add_convolution_relu_11)
        /*0008*/ 	.word	0x00000018


	//----- nvinfo : EIATTR_MIN_STACK_SIZE
	.align		4
.L_3:
        /*000c*/ 	.byte	0x04, 0x12
        /*000e*/ 	.short	(.L_5 - .L_4)
	.align		4
.L_4:
        /*0010*/ 	.word	index@(triton_poi_fused__native_batch_norm_legit_no_training_add_convolution_relu_11)
        /*0014*/ 	.word	0x00000000


	//----- nvinfo : EIATTR_FRAME_SIZE
	.align		4
.L_5:
        /*0018*/ 	.byte	0x04, 0x11
        /*001a*/ 	.short	(.L_7 - .L_6)
	.align		4
.L_6:
        /*001c*/ 	.word	index@(triton_poi_fused__native_batch_norm_legit_no_training_add_convolution_relu_11)
        /*0020*/ 	.word	0x00000000


	//----- nvinfo : EIATTR_MIN_STACK_SIZE
	.align		4
.L_7:
        /*0024*/ 	.byte	0x04, 0x12
        /*0026*/ 	.short	(.L_9 - .L_8)
	.align		4
.L_8:
        /*0028*/ 	.word	index@(triton_poi_fused__native_batch_norm_legit_no_training_add_convolution_relu_11)
        /*002c*/ 	.word	0x00000000
.L_9:


//--------------------- .nv.info.triton_poi_fused__native_batch_norm_legit_no_training_add_convolution_relu_11 --------------------------
	.section	.nv.info.triton_poi_fused__native_batch_norm_legit_no_training_add_convolution_relu_11,"",@"SHT_CUDA_INFO"
	.sectionflags	@""
	.align	4


	//----- nvinfo : EIATTR_CUDA_API_VERSION
	.align		4
        /*0000*/ 	.byte	0x04, 0x37
        /*0002*/ 	.short	(.L_11 - .L_10)
.L_10:
        /*0004*/ 	.word	0x0000007c


	//----- nvinfo : EIATTR_KPARAM_INFO
	.align		4
.L_11:
        /*0008*/ 	.byte	0x04, 0x17
        /*000a*/ 	.short	(.L_13 - .L_12)
.L_12:
        /*000c*/ 	.word	0x00000000
        /*0010*/ 	.short	0x0008
        /*0012*/ 	.short	0x0040
        /*0014*/ 	.byte	0x00, 0xf0, 0x11, 0x00


	//----- nvinfo : EIATTR_KPARAM_INFO
	.align		4
.L_13:
        /*0018*/ 	.byte	0x04, 0x17
        /*001a*/ 	.short	(.L_15 - .L_14)
.L_14:
        /*001c*/ 	.word	0x00000000
        /*0020*/ 	.short	0x0007
        /*0022*/ 	.short	0x0038
        /*0024*/ 	.byte	0x00, 0xf4, 0x21, 0x00


	//----- nvinfo : EIATTR_KPARAM_INFO
	.align		4
.L_15:
        /*0028*/ 	.byte	0x04, 0x17
        /*002a*/ 	.short	(.L_17 - .L_16)
.L_16:
        /*002c*/ 	.word	0x00000000
        /*0030*/ 	.short	0x0006
        /*0032*/ 	.short	0x0030
        /*0034*/ 	.byte	0x00, 0xf4, 0x21, 0x00


	//----- nvinfo : EIATTR_KPARAM_INFO
	.align		4
.L_17:
        /*0038*/ 	.byte	0x04, 0x17
        /*003a*/ 	.short	(.L_19 - .L_18)
.L_18:
        /*003c*/ 	.word	0x00000000
        /*0040*/ 	.short	0x0005
        /*0042*/ 	.short	0x0028
        /*0044*/ 	.byte	0x00, 0xf4, 0x21, 0x00


	//----- nvinfo : EIATTR_KPARAM_INFO
	.align		4
.L_19:
        /*0048*/ 	.byte	0x04, 0x17
        /*004a*/ 	.short	(.L_21 - .L_20)
.L_20:
        /*004c*/ 	.word	0x00000000
        /*0050*/ 	.short	0x0004
        /*0052*/ 	.short	0x0020
        /*0054*/ 	.byte	0x00, 0xf4, 0x21, 0x00


	//----- nvinfo : EIATTR_KPARAM_INFO
	.align		4
.L_21:
        /*0058*/ 	.byte	0x04, 0x17
        /*005a*/ 	.short	(.L_23 - .L_22)
.L_22:
        /*005c*/ 	.word	0x00000000
        /*0060*/ 	.short	0x0003
        /*0062*/ 	.short	0x0018
        /*0064*/ 	.byte	0x00, 0xf4, 0x21, 0x00


	//----- nvinfo : EIATTR_KPARAM_INFO
	.align		4
.L_23:
        /*0068*/ 	.byte	0x04, 0x17
        /*006a*/ 	.short	(.L_25 - .L_24)
.L_24:
        /*006c*/ 	.word	0x00000000
        /*0070*/ 	.short	0x0002
        /*0072*/ 	.short	0x0010
        /*0074*/ 	.byte	0x00, 0xf4, 0x21, 0x00


	//----- nvinfo : EIATTR_KPARAM_INFO
	.align		4
.L_25:
        /*0078*/ 	.byte	0x04, 0x17
        /*007a*/ 	.short	(.L_27 - .L_26)
.L_26:
        /*007c*/ 	.word	0x00000000
        /*0080*/ 	.short	0x0001
        /*0082*/ 	.short	0x0008
        /*0084*/ 	.byte	0x00, 0xf4, 0x21, 0x00


	//----- nvinfo : EIATTR_KPARAM_INFO
	.align		4
.L_27:
        /*0088*/ 	.byte	0x04, 0x17
        /*008a*/ 	.short	(.L_29 - .L_28)
.L_28:
        /*008c*/ 	.word	0x00000000
        /*0090*/ 	.short	0x0000
        /*0092*/ 	.short	0x0000
        /*0094*/ 	.byte	0x00, 0xf4, 0x21, 0x00


	//----- nvinfo : EIATTR_SPARSE_MMA_MASK
	.align		4
.L_29:
        /*0098*/ 	.byte	0x03, 0x50
        /*009a*/ 	.short	0x0000


	//----- nvinfo : EIATTR_MAXREG_COUNT
	.align		4
        /*009c*/ 	.byte	0x03, 0x1b
        /*009e*/ 	.short	0x00ff


	//----- nvinfo : EIATTR_EXIT_INSTR_OFFSETS
	.align		4
        /*00a0*/ 	.byte	0x04, 0x1c
        /*00a2*/ 	.short	(.L_31 - .L_30)


	//   ....[0]....
.L_30:
        /*00a4*/ 	.word	0x000004c0


	//----- nvinfo : EIATTR_REQNTID
	.align		4
.L_31:
        /*00a8*/ 	.byte	0x04, 0x10
        /*00aa*/ 	.short	(.L_33 - .L_32)
.L_32:
        /*00ac*/ 	.word	0x00000080
        /*00b0*/ 	.word	0x00000001
        /*00b4*/ 	.word	0x00000001


	//----- nvinfo : EIATTR_CBANK_PARAM_SIZE
	.align		4
.L_33:
        /*00b8*/ 	.byte	0x03, 0x19
        /*00ba*/ 	.short	0x0044


	//----- nvinfo : EIATTR_PARAM_CBANK
	.align		4
        /*00bc*/ 	.byte	0x04, 0x0a
        /*00be*/ 	.short	(.L_35 - .L_34)
	.align		4
.L_34:
        /*00c0*/ 	.word	index@(.nv.constant0.triton_poi_fused__native_batch_norm_legit_no_training_add_convolution_relu_11)
        /*00c4*/ 	.short	0x0210
        /*00c6*/ 	.short	0x0044


	//----- nvinfo : EIATTR_SW_WAR
	.align		4
.L_35:
        /*00c8*/ 	.byte	0x04, 0x36
        /*00ca*/ 	.short	(.L_37 - .L_36)
.L_36:
        /*00cc*/ 	.word	0x00000008
.L_37:


//--------------------- .nv.callgraph             --------------------------
	.section	.nv.callgraph,"",@"SHT_CUDA_CALLGRAPH"
	.align	4
	.sectionentsize	8
	.align		4
        /*0000*/ 	.word	0x00000000
	.align		4
        /*0004*/ 	.word	0xffffffff
	.align		4
        /*0008*/ 	.word	0x00000000
	.align		4
        /*000c*/ 	.word	0xfffffffe
	.align		4
        /*0010*/ 	.word	0x00000000
	.align		4
        /*0014*/ 	.word	0xfffffffd
	.align		4
        /*0018*/ 	.word	0x00000000
	.align		4
        /*001c*/ 	.word	0xfffffffc


//--------------------- .nv.constant4             --------------------------
	.section	.nv.constant4,"a",@progbits
	.align	8
	.align		8
.nv.constant4:
        /*0000*/ 	.dword	_$_str
	.align		8
        /*0008*/ 	.dword	_$_str_$_2


//--------------------- .text.triton_poi_fused__native_batch_norm_legit_no_training_add_convolution_relu_11 --------------------------
	.section	.text.triton_poi_fused__native_batch_norm_legit_no_training_add_convolution_relu_11,"ax",@progbits
	.align	128
        .global         triton_poi_fused__native_batch_norm_legit_no_training_add_convolution_relu_11
        .type           triton_poi_fused__native_batch_norm_legit_no_training_add_convolution_relu_11,@function
        .size           triton_poi_fused__native_batch_norm_legit_no_training_add_convolution_relu_11,(.L_x_1 - triton_poi_fused__native_batch_norm_legit_no_training_add_convolution_relu_11)
        .other          triton_poi_fused__native_batch_norm_legit_no_training_add_convolution_relu_11,@"STO_CUDA_ENTRY STV_DEFAULT"
triton_poi_fused__native_batch_norm_legit_no_training_add_convolution_relu_11:
.text.triton_poi_fused__native_batch_norm_legit_no_training_add_convolution_relu_11:
[----:B------:R-:W-:Y:S01]  /*0000*/  LDC R1, c[0x0][0x28] ;  /* 0x00000a00ff017b82 */ /* 0x000fe20000000800 */
[----:B------:R-:W1:Y:S07]  /*0010*/  S2R R0, SR_TID.X ;  /* 0x0000000000007919 */ /* 0x000e6e0000002100 */
[----:B------:R-:W2:Y:S01]  /*0020*/  LDC.64 R4, c[0x0][0x230] ;  /* 0x00008c00ff047b82 */ /* 0x000ea20000000a00 */
[----:B------:R-:W-:Y:S01]  /*0030*/  ULDC.64 UR4, c[0x0][0x208] ;  /* 0x0000820000047ab9 */ /* 0x000fe20000000a00 */
[----:B------:R-:W3:Y:S06]  /*0040*/  S2R R7, SR_CTAID.X ;  /* 0x0000000000077919 */ /* 0x000eec0000002500 */
[----:B------:R-:W4:Y:S08]  /*0050*/  LDC.64 R10, c[0x0][0x218] ;  /* 0x00008600ff0a7b82 */ /* 0x000f300000000a00 */
[----:B------:R-:W5:Y:S08]  /*0060*/  LDC.64 R16, c[0x0][0x240] ;  /* 0x00009000ff107b82 */ /* 0x000f700000000a00 */
[----:B------:R-:W5:Y:S01]  /*0070*/  LDC.64 R18, c[0x0][0x238] ;  /* 0x00008e00ff127b82 */ /* 0x000f620000000a00 */
[----:B-1----:R-:W-:-:S07]  /*0080*/  SHF.L.U32 R0, R0, 0x1, RZ ;  /* 0x0000000100007819 */ /* 0x002fce00000006ff */
[----:B------:R-:W1:Y:S01]  /*0090*/  LDC.64 R12, c[0x0][0x220] ;  /* 0x00008800ff0c7b82 */ /* 0x000e620000000a00 */
[----:B---3--:R-:W-:Y:S02]  /*00a0*/  SHF.R.S32.HI R3, RZ, 0x17, R7 ;  /* 0x00000017ff037819 */ /* 0x008fe40000011407 */
[----:B------:R-:W-:Y:S02]  /*00b0*/  LOP3.LUT R0, R0, 0xfe, RZ, 0xc0, !PT ;  /* 0x000000fe00007812 */ /* 0x000fe400078ec0ff */
[----:B------:R-:W-:Y:S02]  /*00c0*/  SGXT R3, R3, 0x1 ;  /* 0x000000010303781a */ /* 0x000fe40000000200 */
[----:B------:R-:W-:Y:S02]  /*00d0*/  LEA R0, R7, R0, 0x8 ;  /* 0x0000000007007211 */ /* 0x000fe400078e40ff */
[----:B------:R-:W3:Y:S02]  /*00e0*/  LDC.64 R6, c[0x0][0x228] ;  /* 0x00008a00ff067b82 */ /* 0x000ee40000000a00 */
[----:B------:R-:W-:-:S04]  /*00f0*/  LEA.HI R3, R3, R0, RZ, 0x6 ;  /* 0x0000000003037211 */ /* 0x000fc800078f30ff */
[----:B------:R-:W-:-:S04]  /*0100*/  LOP3.LUT R3, R3, 0xffffffc0, RZ, 0xc0, !PT ;  /* 0xffffffc003037812 */ /* 0x000fc800078ec0ff */
[----:B------:R-:W-:Y:S02]  /*0110*/  IADD3 R14, R0, -R3, RZ ;  /* 0x80000003000e7210 */ /* 0x000fe40007ffe0ff */
[----:B------:R-:W1:Y:S03]  /*0120*/  LDC.64 R2, c[0x0][0x210] ;  /* 0x00008400ff027b82 */ /* 0x000e660000000a00 */
[----:B--2---:R-:W-:-:S06]  /*0130*/  IMAD.WIDE R4, R14, 0x4, R4 ;  /* 0x000000040e047825 */ /* 0x004fcc00078e0204 */
[----:B------:R-:W2:Y:S01]  /*0140*/  LDG.E.EL.64 R4, desc[UR4][R4.64] ;  /* 0x0000000404047981 */ /* 0x000ea2000c2e1b00 */
[----:B----4-:R-:W-:-:S04]  /*0150*/  IMAD.WIDE R10, R14, 0x4, R10 ;  /* 0x000000040e0a7825 */ /* 0x010fc800078e020a */
[C---:B---3--:R-:W-:Y:S02]  /*0160*/  IMAD.WIDE R6, R14.reuse, 0x4, R6 ;  /* 0x000000040e067825 */ /* 0x048fe400078e0206 */
[----:B------:R-:W3:Y:S02]  /*0170*/  LDG.E.EL.64 R10, desc[UR4][R10.64] ;  /* 0x000000040a0a7981 */ /* 0x000ee4000c2e1b00 */
[----:B-----5:R-:W-:Y:S02]  /*0180*/  IMAD.WIDE R16, R14, 0x4, R16 ;  /* 0x000000040e107825 */ /* 0x020fe400078e0210 */
[----:B------:R-:W4:Y:S02]  /*0190*/  LDG.E.EL.64 R6, desc[UR4][R6.64] ;  /* 0x0000000406067981 */ /* 0x000f24000c2e1b00 */
[----:B01----:R-:W-:Y:S02]  /*01a0*/  IMAD.WIDE R2, R0, 0x4, R2 ;  /* 0x0000000400027825 */ /* 0x003fe400078e0202 */
[----:B------:R-:W5:Y:S04]  /*01b0*/  LDG.E.EL.64 R16, desc[UR4][R16.64] ;  /* 0x0000000410107981 */ /* 0x000f68000c2e1b00 */
[----:B------:R-:W3:Y:S01]  /*01c0*/  LDG.E.64 R8, desc[UR4][R2.64] ;  /* 0x0000000402087981 */ /* 0x000ee2000c1e1b00 */
[----:B------:R-:W-:-:S05]  /*01d0*/  IMAD.WIDE R18, R14, 0x4, R18 ;  /* 0x000000040e127825 */ /* 0x000fca00078e0212 */
[----:B------:R-:W5:Y:S01]  /*01e0*/  LDG.E.EL.64 R14, desc[UR4][R18.64] ;  /* 0x00000004120e7981 */ /* 0x000f62000c2e1b00 */
[----:B------:R-:W-:-:S06]  /*01f0*/  IMAD.WIDE R12, R0, 0x4, R12 ;  /* 0x00000004000c7825 */ /* 0x000fcc00078e020c */
[----:B------:R-:W4:Y:S01]  /*0200*/  LDG.E.64 R12, desc[UR4][R12.64] ;  /* 0x000000040c0c7981 */ /* 0x000f22000c1e1b00 */
[----:B--2---:R-:W-:Y:S01]  /*0210*/  FADD R4, R4, 9.9999997473787516356e-06 ;  /* 0x3727c5ac04047421 */ /* 0x004fe20000000000 */
[----:B------:R-:W-:-:S03]  /*0220*/  FADD R5, R5, 9.9999997473787516356e-06 ;  /* 0x3727c5ac05057421 */ /* 0x000fc60000000000 */
[----:B------:R-:W0:Y:S08]  /*0230*/  MUFU.SQRT R20, R4 ;  /* 0x0000000400147308 */ /* 0x000e300000002000 */
[----:B------:R-:W1:Y:S01]  /*0240*/  MUFU.SQRT R21, R5 ;  /* 0x0000000500157308 */ /* 0x000e620000002000 */
[C---:B0-----:R-:W-:Y:S02]  /*0250*/  FSETP.GT.AND P0, PT, R20.reuse, 8.50705917302346158658e+37, PT ;  /* 0x7e8000001400780b */ /* 0x041fe40003f04000 */
[----:B------:R-:W-:-:S02]  /*0260*/  FSETP.GEU.AND P2, PT, R20, 1.175494350822287508e-38, PT ;  /* 0x008000001400780b */ /* 0x000fc40003f4e000 */
[C---:B-1----:R-:W-:Y:S02]  /*0270*/  FSETP.GT.AND P1, PT, R21.reuse, 8.50705917302346158658e+37, PT ;  /* 0x7e8000001500780b */ /* 0x042fe40003f24000 */
[----:B------:R-:W-:-:S07]  /*0280*/  FSETP.GEU.AND P3, PT, R21, 1.175494350822287508e-38, PT ;  /* 0x008000001500780b */ /* 0x000fce0003f6e000 */
[----:B------:R-:W-:Y:S01]  /*0290*/  @P0 FMUL R20, R20, 0.25 ;  /* 0x3e80000014140820 */ /* 0x000fe20000400000 */
[----:B------:R-:W-:-:S03]  /*02a0*/  HFMA2.MMA R4, -RZ, RZ, 1.625, 0 ;  /* 0x3e800000ff047435 */ /* 0x000fc600000001ff */
[----:B------:R-:W-:Y:S01]  /*02b0*/  @!P2 FMUL R20, R20, 16777216 ;  /* 0x4b8000001414a820 */ /* 0x000fe20000400000 */
[----:B------:R-:W-:-:S04]  /*02c0*/  @P1 FMUL R21, R21, 0.25 ;  /* 0x3e80000015151820 */ /* 0x000fc80000400000 */
[----:B------:R-:W-:Y:S01]  /*02d0*/  @!P3 FMUL R21, R21, 16777216 ;  /* 0x4b8000001515b820 */ /* 0x000fe20000400000 */
[----:B------:R-:W0:Y:S01]  /*02e0*/  MUFU.RCP R20, R20 ;  /* 0x0000001400147308 */ /* 0x000e220000001000 */
[----:B------:R-:W-:-:S07]  /*02f0*/  FSEL R5, R4, 1, P0 ;  /* 0x3f80000004057808 */ /* 0x000fce0000000000 */
[----:B------:R-:W1:Y:S01]  /*0300*/  MUFU.RCP R21, R21 ;  /* 0x0000001500157308 */ /* 0x000e620000001000 */
[----:B------:R-:W-:Y:S01]  /*0310*/  FSEL R4, R4, 1, P1 ;  /* 0x3f80000004047808 */ /* 0x000fe20000800000 */
[----:B------:R-:W-:Y:S01]  /*0320*/  @!P2 FMUL R5, R5, 16777216 ;  /* 0x4b8000000505a820 */ /* 0x000fe20000400000 */
[----:B---3--:R-:W-:Y:S01]  /*0330*/  FADD R8, R8, R10 ;  /* 0x0000000a08087221 */ /* 0x008fe20000000000 */
[----:B------:R-:W-:Y:S02]  /*0340*/  FADD R9, R9, R11 ;  /* 0x0000000b09097221 */ /* 0x000fe40000000000 */
[----:B------:R-:W-:Y:S01]  /*0350*/  @!P3 FMUL R4, R4, 16777216 ;  /* 0x4b8000000404b820 */ /* 0x000fe20000400000 */
[----:B0-----:R-:W-:Y:S01]  /*0360*/  FMUL R11, R20, R5 ;  /* 0x00000005140b7220 */ /* 0x001fe20000400000 */
[----:B----4-:R-:W-:Y:S01]  /*0370*/  FADD R6, -R6, R8 ;  /* 0x0000000806067221 */ /* 0x010fe20000000100 */
[----:B------:R-:W-:-:S03]  /*0380*/  FADD R7, -R7, R9 ;  /* 0x0000000907077221 */ /* 0x000fc60000000100 */
[----:B------:R-:W-:Y:S01]  /*0390*/  FMUL R11, R6, R11 ;  /* 0x0000000b060b7220 */ /* 0x000fe20000400000 */
[----:B-1----:R-:W-:Y:S02]  /*03a0*/  FMUL R10, R21, R4 ;  /* 0x00000004150a7220 */ /* 0x002fe40000400000 */
[----:B------:R-:W0:Y:S02]  /*03b0*/  LDC.64 R4, c[0x0][0x248] ;  /* 0x00009200ff047b82 */ /* 0x000e240000000a00 */
[----:B------:R-:W-:Y:S01]  /*03c0*/  FMUL R10, R7, R10 ;  /* 0x0000000a070a7220 */ /* 0x000fe20000400000 */
[----:B-----5:R-:W-:-:S03]  /*03d0*/  FFMA R11, R14, R11, R16 ;  /* 0x0000000b0e0b7223 */ /* 0x020fc60000000010 */
[----:B------:R-:W-:Y:S02]  /*03e0*/  FFMA R10, R15, R10, R17 ;  /* 0x0000000a0f0a7223 */ /* 0x000fe40000000011 */
[----:B------:R-:W-:-:S03]  /*03f0*/  FSETP.GEU.AND P0, PT, R11, RZ, PT ;  /* 0x000000ff0b00720b */ /* 0x000fc60003f0e000 */
[C---:B------:R-:W-:Y:S02]  /*0400*/  FSETP.GEU.AND P1, PT, R10.reuse, RZ, PT ;  /* 0x000000ff0a00720b */ /* 0x040fe40003f2e000 */
[----:B------:R-:W-:Y:S02]  /*0410*/  FSEL R11, R11, RZ, P0 ;  /* 0x000000ff0b0b7208 */ /* 0x000fe40000000000 */
[----:B------:R-:W-:Y:S02]  /*0420*/  FSEL R10, R10, RZ, P1 ;  /* 0x000000ff0a0a7208 */ /* 0x000fe40000800000 */
[----:B------:R-:W-:Y:S01]  /*0430*/  FSETP.GEU.AND P0, PT, R11, -R12, PT ;  /* 0x8000000c0b00720b */ /* 0x000fe20003f0e000 */
[----:B------:R-:W-:Y:S01]  /*0440*/  FADD R11, R12, R11 ;  /* 0x0000000b0c0b7221 */ /* 0x000fe20000000000 */
[----:B------:R-:W-:Y:S01]  /*0450*/  FSETP.GEU.AND P1, PT, R10, -R13, PT ;  /* 0x8000000d0a00720b */ /* 0x000fe20003f2e000 */
[----:B------:R-:W-:-:S03]  /*0460*/  FADD R6, R13, R10 ;  /* 0x0000000a0d067221 */ /* 0x000fc60000000000 */
[----:B------:R-:W-:Y:S01]  /*0470*/  FSEL R10, R11, RZ, P0 ;  /* 0x000000ff0b0a7208 */ /* 0x000fe20000000000 */
[----:B0-----:R-:W-:Y:S01]  /*0480*/  IMAD.WIDE R4, R0, 0x4, R4 ;  /* 0x0000000400047825 */ /* 0x001fe200078e0204 */
[----:B------:R-:W-:Y:S01]  /*0490*/  FSEL R11, R6, RZ, P1 ;  /* 0x000000ff060b7208 */ /* 0x000fe20000800000 */
[----:B------:R-:W-:Y:S04]  /*04a0*/  STG.E.64 desc[UR4][R2.64], R8 ;  /* 0x0000000802007986 */ /* 0x000fe8000c101b04 */
[----:B------:R-:W-:Y:S01]  /*04b0*/  STG.E.64 desc[UR4][R4.64], R10 ;  /* 0x0000000a04007986 */ /* 0x000fe2000c101b04 */
[----:B------:R-:W-:Y:S05]  /*04c0*/  EXIT ;  /* 0x000000000000794d */ /* 0x000fea0003800000 */
.L_x_0:
[----:B------:R-:W-:-:S00]  /*04d0*/  BRA `(.L_x_0) ;  /* 0xfffffffc00fc7947 */ /* 0x000fc0000383ffff */
[----:B------:R-:W-:-:S00]  /*04e0*/  NOP ;  /* 0x0000000000007918 */ /* 0x000fc00000000000 */
        /* <DEDUP_REMOVED lines=9> */
.L_x_1:


//--------------------- .nv.global.init           --------------------------
	.section	.nv.global.init,"aw",@progbits
.nv.global.init:
	.type		_$_str,@object
	.size		_$_str,(_$_str_$_2 - _$_str)
_$_str:
        /*0000*/ 	.byte	0x5f, 0x5f, 0x43, 0x55, 0x44, 0x41, 0x5f, 0x46, 0x54, 0x5a, 0x00
	.type		_$_str_$_2,@object
	.size		_$_str_$_2,(.L_1 - _$_str_$_2)
_$_str_$_2:
        /*000b*/ 	.byte	0x5f, 0x5f, 0x43, 0x55, 0x44, 0x41, 0x5f, 0x50, 0x52, 0x45, 0x43, 0x5f, 0x53, 0x51, 0x52, 0x54
        /*001b*/ 	.byte	0x00
.L_1:


//--------------------- .nv.constant0.triton_poi_fused__native_batch_norm_legit_no_training_add_convolution_relu_11 --------------------------
	.section	.nv.constant0.triton_poi_fused__native_batch_norm_legit_no_training_add_convolution_relu_11,"a",@progbits
	.sectionflags	@""
	.align	4
.nv.constant0.triton_poi_fused__native_batch_norm_legit_no_training_add_convolution_relu_11:
	.zero		596
